//
// Generated by NVIDIA NVVM Compiler
//
// Compiler Build ID: CL-36424714
// Cuda compilation tools, release 13.0, V13.0.88
// Based on NVVM 20.0.0
//

.version 9.0
.target sm_100
.address_size 64

	// .globl	_Z10copyKernelPvPKvm

.visible .entry _Z10copyKernelPvPKvm(
	.param .u64 .ptr .align 1 _Z10copyKernelPvPKvm_param_0,
	.param .u64 .ptr .align 1 _Z10copyKernelPvPKvm_param_1,
	.param .u64 _Z10copyKernelPvPKvm_param_2
)
{
	.reg .pred 	%p<8>;
	.reg .b32 	%r<10>;
	.reg .b64 	%rd<57>;

	ld.param.u64 	%rd24, [_Z10copyKernelPvPKvm_param_0];
	ld.param.u64 	%rd25, [_Z10copyKernelPvPKvm_param_1];
	ld.param.u64 	%rd26, [_Z10copyKernelPvPKvm_param_2];
	cvta.to.global.u64 	%rd1, %rd24;
	cvta.to.global.u64 	%rd2, %rd25;
	mov.u32 	%r1, %tid.x;
	mov.u32 	%r2, %ctaid.x;
	mov.u32 	%r3, %ntid.x;
	mad.lo.s32 	%r4, %r2, %r3, %r1;
	cvt.u64.u32 	%rd55, %r4;
	mov.u32 	%r5, %nctaid.x;
	mul.lo.s32 	%r6, %r3, %r5;
	cvt.u64.u32 	%rd4, %r6;
	shr.u64 	%rd5, %rd26, 3;
	setp.le.u64 	%p1, %rd5, %rd55;
	@%p1 bra 	$L__BB0_10;
	add.s64 	%rd27, %rd4, %rd55;
	max.u64 	%rd28, %rd5, %rd27;
	setp.lt.u64 	%p2, %rd27, %rd5;
	selp.u64 	%rd6, 1, 0, %p2;
	add.s64 	%rd29, %rd27, %rd6;
	sub.s64 	%rd7, %rd28, %rd29;
	and.b64  	%rd30, %rd7, -4294967296;
	setp.ne.s64 	%p3, %rd30, 0;
	@%p3 bra 	$L__BB0_3;
	cvt.u32.u64 	%r7, %rd4;
	cvt.u32.u64 	%r8, %rd7;
	div.u32 	%r9, %r8, %r7;
	cvt.u64.u32 	%rd51, %r9;
	bra.uni 	$L__BB0_4;
$L__BB0_3:
	div.u64 	%rd51, %rd7, %rd4;
$L__BB0_4:
	add.s64 	%rd11, %rd51, %rd6;
	and.b64  	%rd31, %rd11, 3;
	setp.eq.s64 	%p4, %rd31, 3;
	@%p4 bra 	$L__BB0_7;
	shl.b64 	%rd53, %rd55, 3;
	shl.b64 	%rd13, %rd4, 3;
	add.s64 	%rd32, %rd11, 1;
	and.b64  	%rd52, %rd32, 3;
$L__BB0_6:
	.pragma "nounroll";
	add.s64 	%rd33, %rd2, %rd53;
	ld.global.nc.u64 	%rd34, [%rd33];
	add.s64 	%rd35, %rd1, %rd53;
	st.global.u64 	[%rd35], %rd34;
	add.s64 	%rd55, %rd55, %rd4;
	add.s64 	%rd53, %rd53, %rd13;
	add.s64 	%rd52, %rd52, -1;
	setp.ne.s64 	%p5, %rd52, 0;
	@%p5 bra 	$L__BB0_6;
$L__BB0_7:
	setp.lt.u64 	%p6, %rd11, 3;
	@%p6 bra 	$L__BB0_10;
	shl.b64 	%rd40, %rd4, 3;
	shl.b64 	%rd50, %rd4, 2;
$L__BB0_9:
	shl.b64 	%rd36, %rd55, 3;
	add.s64 	%rd37, %rd2, %rd36;
	ld.global.nc.u64 	%rd38, [%rd37];
	add.s64 	%rd39, %rd1, %rd36;
	st.global.u64 	[%rd39], %rd38;
	add.s64 	%rd41, %rd37, %rd40;
	ld.global.nc.u64 	%rd42, [%rd41];
	add.s64 	%rd43, %rd39, %rd40;
	st.global.u64 	[%rd43], %rd42;
	add.s64 	%rd44, %rd41, %rd40;
	ld.global.nc.u64 	%rd45, [%rd44];
	add.s64 	%rd46, %rd43, %rd40;
	st.global.u64 	[%rd46], %rd45;
	add.s64 	%rd47, %rd44, %rd40;
	ld.global.nc.u64 	%rd48, [%rd47];
	add.s64 	%rd49, %rd46, %rd40;
	st.global.u64 	[%rd49], %rd48;
	add.s64 	%rd55, %rd50, %rd55;
	setp.lt.u64 	%p7, %rd55, %rd5;
	@%p7 bra 	$L__BB0_9;
$L__BB0_10:
	ret;

}


// ===== COMPILED SASS (sm_100) =====

	.target	sm_100

	.elftype	@"ET_EXEC"


//--------------------- .note.nv.tkinfo           --------------------------
	.section	.note.nv.tkinfo,"",@"SHT_NOTE"
	.sectionflags	@"SHF_NOTE_NV_TKINFO"
	.tkinfo
        /*0018*/ 	.word	0x00000002
        /*0030*/ 	.string	""
        /*0030*/ 	.string	"ptxas"
        /*0030*/ 	.string	"Cuda compilation tools, release 13.0, V13.0.88"
        /*0030*/ 	.string	"Build cuda_13.0.r13.0/compiler.36424714_0"
        /*0030*/ 	.string	"-arch sm_100 -m 64 "



//--------------------- .note.nv.cuinfo           --------------------------
	.section	.note.nv.cuinfo,"",@"SHT_NOTE"
	.sectionflags	@"SHF_NOTE_NV_CUINFO"
        /*0018*/ 	.short	0x0002
        /*001a*/ 	.short	0x0064
        /*001c*/ 	.short	0x0082
	.zero		2


//--------------------- .nv.info                  --------------------------
	.section	.nv.info,"",@"SHT_CUDA_INFO"
	.align	4


	//----- nvinfo : EIATTR_REGCOUNT
	.align		4
        /*0000*/ 	.byte	0x04, 0x2f
        /*0002*/ 	.short	(.L_1 - .L_0)
	.align		4
.L_0:
        /*0004*/ 	.word	index@(_Z10copyKernelPvPKvm)
        /*0008*/ 	.word	0x0000001c


	//----- nvinfo : EIATTR_FRAME_SIZE
	.align		4
.L_1:
        /*000c*/ 	.byte	0x04, 0x11
        /*000e*/ 	.short	(.L_3 - .L_2)
	.align		4
.L_2:
        /*0010*/ 	.word	index@($__internal_0_$__cuda_sm20_div_u64)
        /*0014*/ 	.word	0x00000000


	//----- nvinfo : EIATTR_FRAME_SIZE
	.align		4
.L_3:
        /*0018*/ 	.byte	0x04, 0x11
        /*001a*/ 	.short	(.L_5 - .L_4)
	.align		4
.L_4:
        /*001c*/ 	.word	index@(_Z10copyKernelPvPKvm)
        /*0020*/ 	.word	0x00000000


	//----- nvinfo : EIATTR_MIN_STACK_SIZE
	.align		4
.L_5:
        /*0024*/ 	.byte	0x04, 0x12
        /*0026*/ 	.short	(.L_7 - .L_6)
	.align		4
.L_6:
        /*0028*/ 	.word	index@(_Z10copyKernelPvPKvm)
        /*002c*/ 	.word	0x00000000
.L_7:


//--------------------- .nv.compat                --------------------------
	.section	.nv.compat,"",@"SHT_CUDA_COMPAT_INFO"
	.align	4
        /*0000*/ 	.byte	0x02, 0x09, 0x00, 0x00, 0x02, 0x02, 0x01, 0x00, 0x02, 0x05, 0x05, 0x00, 0x03, 0x07, 0x01, 0x01
        /*0010*/ 	.byte	0x02, 0x03, 0x00, 0x00, 0x02, 0x06, 0x01, 0x00, 0x04, 0x0b, 0x08, 0x00, 0x09, 0x00, 0x00, 0x00
        /*0020*/ 	.byte	0x00, 0x00, 0x00, 0x00


//--------------------- .nv.info._Z10copyKernelPvPKvm --------------------------
	.section	.nv.info._Z10copyKernelPvPKvm,"",@"SHT_CUDA_INFO"
	.sectionflags	@""
	.align	4


	//----- nvinfo : EIATTR_CUDA_API_VERSION
	.align		4
        /*0000*/ 	.byte	0x04, 0x37
        /*0002*/ 	.short	(.L_9 - .L_8)
.L_8:
        /*0004*/ 	.word	0x00000082


	//----- nvinfo : EIATTR_KPARAM_INFO
	.align		4
.L_9:
        /*0008*/ 	.byte	0x04, 0x17
        /*000a*/ 	.short	(.L_11 - .L_10)
.L_10:
        /*000c*/ 	.word	0x00000000
        /*0010*/ 	.short	0x0002
        /*0012*/ 	.short	0x0010
        /*0014*/ 	.byte	0x00, 0xf0, 0x21, 0x00


	//----- nvinfo : EIATTR_KPARAM_INFO
	.align		4
.L_11:
        /*0018*/ 	.byte	0x04, 0x17
        /*001a*/ 	.short	(.L_13 - .L_12)
.L_12:
        /*001c*/ 	.word	0x00000000
        /*0020*/ 	.short	0x0001
        /*0022*/ 	.short	0x0008
        /*0024*/ 	.byte	0x00, 0xf5, 0x21, 0x00


	//----- nvinfo : EIATTR_KPARAM_INFO
	.align		4
.L_13:
        /*0028*/ 	.byte	0x04, 0x17
        /*002a*/ 	.short	(.L_15 - .L_14)
.L_14:
        /*002c*/ 	.word	0x00000000
        /*0030*/ 	.short	0x0000
        /*0032*/ 	.short	0x0000
        /*0034*/ 	.byte	0x00, 0xf5, 0x21, 0x00


	//----- nvinfo : EIATTR_SPARSE_MMA_MASK
	.align		4
.L_15:
        /*0038*/ 	.byte	0x03, 0x50
        /*003a*/ 	.short	0x0000


	//----- nvinfo : EIATTR_MAXREG_COUNT
	.align		4
        /*003c*/ 	.byte	0x03, 0x1b
        /*003e*/ 	.short	0x00ff


	//----- nvinfo : EIATTR_MERCURY_ISA_VERSION
	.align		4
        /*0040*/ 	.byte	0x03, 0x5f
        /*0042*/ 	.short	0x0101


	//----- nvinfo : EIATTR_VRC_CTA_INIT_COUNT
	.align		4
        /*0044*/ 	.byte	0x02, 0x4a
	.zero		1
	.zero		1


	//----- nvinfo : EIATTR_EXIT_INSTR_OFFSETS
	.align		4
        /*0048*/ 	.byte	0x04, 0x1c
        /*004a*/ 	.short	(.L_17 - .L_16)


	//   ....[0]....
.L_16:
        /*004c*/ 	.word	0x000000c0


	//   ....[1]....
        /*0050*/ 	.word	0x00000550


	//   ....[2]....
        /*0054*/ 	.word	0x00000780


	//----- nvinfo : EIATTR_CRS_STACK_SIZE
	.align		4
.L_17:
        /*0058*/ 	.byte	0x04, 0x1e
        /*005a*/ 	.short	(.L_19 - .L_18)
.L_18:
        /*005c*/ 	.word	0x00000000


	//----- nvinfo : EIATTR_CBANK_PARAM_SIZE
	.align		4
.L_19:
        /*0060*/ 	.byte	0x03, 0x19
        /*0062*/ 	.short	0x0018


	//----- nvinfo : EIATTR_PARAM_CBANK
	.align		4
        /*0064*/ 	.byte	0x04, 0x0a
        /*0066*/ 	.short	(.L_21 - .L_20)
	.align		4
.L_20:
        /*0068*/ 	.word	index@(.nv.constant0._Z10copyKernelPvPKvm)
        /*006c*/ 	.short	0x0380
        /*006e*/ 	.short	0x0018


	//----- nvinfo : EIATTR_SW_WAR
	.align		4
.L_21:
        /*0070*/ 	.byte	0x04, 0x36
        /*0072*/ 	.short	(.L_23 - .L_22)
.L_22:
        /*0074*/ 	.word	0x00000008
.L_23:


//--------------------- .nv.callgraph             --------------------------
	.section	.nv.callgraph,"",@"SHT_CUDA_CALLGRAPH"
	.align	4
	.sectionentsize	8
	.align		4
        /*0000*/ 	.word	0x00000000
	.align		4
        /*0004*/ 	.word	0xffffffff
	.align		4
        /*0008*/ 	.word	0x00000000
	.align		4
        /*000c*/ 	.word	0xfffffffe
	.align		4
        /*0010*/ 	.word	0x00000000
	.align		4
        /*0014*/ 	.word	0xfffffffd
	.align		4
        /*0018*/ 	.word	0x00000000
	.align		4
        /*001c*/ 	.word	0xfffffffc


//--------------------- .text._Z10copyKernelPvPKvm --------------------------
	.section	.text._Z10copyKernelPvPKvm,"ax",@progbits
	.align	128
        .global         _Z10copyKernelPvPKvm
        .type           _Z10copyKernelPvPKvm,@function
        .size           _Z10copyKernelPvPKvm,(.L_x_8 - _Z10copyKernelPvPKvm)
        .other          _Z10copyKernelPvPKvm,@"STO_CUDA_ENTRY STV_DEFAULT"
_Z10copyKernelPvPKvm:
.text._Z10copyKernelPvPKvm:
[----:B------:R-:W-:Y:S01]  /*0000*/  LDC R1, c[0x0][0x37c] ;  /* 0x0000df00ff017b82 */ /* 0x000fe20000000800 */
[----:B------:R-:W0:Y:S07]  /*0010*/  S2R R19, SR_TID.X ;  /* 0x0000000000137919 */ /* 0x000e2e0000002100 */
[----:B------:R-:W0:Y:S08]  /*0020*/  S2UR UR4, SR_CTAID.X ;  /* 0x00000000000479c3 */ /* 0x000e300000002500 */
[----:B------:R-:W0:Y:S01]  /*0030*/  LDC R20, c[0x0][0x360] ;  /* 0x0000d800ff147b82 */ /* 0x000e220000000800 */
[----:B------:R-:W1:Y:S07]  /*0040*/  LDCU UR5, c[0x0][0x370] ;  /* 0x00006e00ff0577ac */ /* 0x000e6e0008000800 */
[----:B------:R-:W2:Y:S01]  /*0050*/  LDC.64 R2, c[0x0][0x390] ;  /* 0x0000e400ff027b82 */ /* 0x000ea20000000a00 */
[----:B0-----:R-:W-:-:S02]  /*0060*/  IMAD R19, R20, UR4, R19 ;  /* 0x0000000414137c24 */ /* 0x001fc4000f8e0213 */
[----:B-1----:R-:W-:Y:S01]  /*0070*/  IMAD R20, R20, UR5, RZ ;  /* 0x0000000514147c24 */ /* 0x002fe2000f8e02ff */
[--C-:B--2---:R-:W-:Y:S02]  /*0080*/  SHF.R.U64 R0, R2, 0x3, R3.reuse ;  /* 0x0000000302007819 */ /* 0x104fe40000001203 */
[----:B------:R-:W-:Y:S02]  /*0090*/  SHF.R.U32.HI R18, RZ, 0x3, R3 ;  /* 0x00000003ff127819 */ /* 0x000fe40000011603 */
[----:B------:R-:W-:-:S04]  /*00a0*/  ISETP.GT.U32.AND P0, PT, R0, R19, PT ;  /* 0x000000130000720c */ /* 0x000fc80003f04070 */
[----:B------:R-:W-:-:S13]  /*00b0*/  ISETP.GT.U32.AND.EX P0, PT, R18, RZ, PT, P0 ;  /* 0x000000ff1200720c */ /* 0x000fda0003f04100 */
[----:B------:R-:W-:Y:S05]  /*00c0*/  @!P0 EXIT ;  /* 0x000000000000894d */ /* 0x000fea0003800000 */
[----:B------:R-:W-:Y:S01]  /*00d0*/  IADD3 R7, P1, PT, R20, R19, RZ ;  /* 0x0000001314077210 */ /* 0x000fe20007f3e0ff */
[----:B------:R-:W-:Y:S01]  /*00e0*/  IMAD.MOV.U32 R21, RZ, RZ, RZ ;  /* 0x000000ffff157224 */ /* 0x000fe200078e00ff */
[----:B------:R-:W-:Y:S02]  /*00f0*/  BSSY.RECONVERGENT B0, `(.L_x_0) ;  /* 0x0000025000007945 */ /* 0x000fe40003800200 */
[----:B------:R-:W-:Y:S01]  /*0100*/  ISETP.GE.U32.AND P0, PT, R7, R0, PT ;  /* 0x000000000700720c */ /* 0x000fe20003f06070 */
[----:B------:R-:W-:Y:S01]  /*0110*/  IMAD.X R9, RZ, RZ, R21, P1 ;  /* 0x000000ffff097224 */ /* 0x000fe200008e0615 */
[----:B------:R-:W-:-:S04]  /*0120*/  ISETP.GT.U32.AND P1, PT, R0, R7, PT ;  /* 0x000000070000720c */ /* 0x000fc80003f24070 */
[----:B------:R-:W-:Y:S02]  /*0130*/  ISETP.GE.U32.AND.EX P0, PT, R9, R18, PT, P0 ;  /* 0x000000120900720c */ /* 0x000fe40003f06100 */
[----:B------:R-:W-:Y:S02]  /*0140*/  ISETP.GT.U32.AND.EX P1, PT, R18, R9, PT, P1 ;  /* 0x000000091200720c */ /* 0x000fe40003f24110 */
[----:B------:R-:W-:Y:S02]  /*0150*/  SEL R2, RZ, 0x1, P0 ;  /* 0x00000001ff027807 */ /* 0x000fe40000000000 */
[----:B------:R-:W-:Y:S02]  /*0160*/  SEL R3, R0, R7, P1 ;  /* 0x0000000700037207 */ /* 0x000fe40000800000 */
[----:B------:R-:W-:Y:S02]  /*0170*/  SEL R5, R18, R9, P1 ;  /* 0x0000000912057207 */ /* 0x000fe40000800000 */
[----:B------:R-:W-:-:S04]  /*0180*/  IADD3 R3, P0, P1, R3, -R7, -R2 ;  /* 0x8000000703037210 */ /* 0x000fc8000791e802 */
[----:B------:R-:W-:-:S04]  /*0190*/  IADD3.X R5, PT, PT, R5, -0x1, ~R9, P0, P1 ;  /* 0xffffffff05057810 */ /* 0x000fc800007e2c09 */
[----:B------:R-:W-:-:S13]  /*01a0*/  ISETP.NE.U32.AND P0, PT, R5, RZ, PT ;  /* 0x000000ff0500720c */ /* 0x000fda0003f05070 */
[----:B------:R-:W-:Y:S05]  /*01b0*/  @P0 BRA `(.L_x_1) ;  /* 0x0000000000500947 */ /* 0x000fea0003800000 */
[----:B------:R-:W0:Y:S01]  /*01c0*/  I2F.U32.RP R6, R20 ;  /* 0x0000001400067306 */ /* 0x000e220000209000 */
[----:B------:R-:W-:Y:S01]  /*01d0*/  IMAD.MOV R7, RZ, RZ, -R20 ;  /* 0x000000ffff077224 */ /* 0x000fe200078e0a14 */
[----:B------:R-:W-:-:S06]  /*01e0*/  ISETP.NE.U32.AND P2, PT, R20, RZ, PT ;  /* 0x000000ff1400720c */ /* 0x000fcc0003f45070 */
[----:B0-----:R-:W0:Y:S02]  /*01f0*/  MUFU.RCP R6, R6 ;  /* 0x0000000600067308 */ /* 0x001e240000001000 */
[----:B0-----:R-:W-:-:S06]  /*0200*/  VIADD R4, R6, 0xffffffe ;  /* 0x0ffffffe06047836 */ /* 0x001fcc0000000000 */
[----:B------:R0:W1:Y:S02]  /*0210*/  F2I.FTZ.U32.TRUNC.NTZ R5, R4 ;  /* 0x0000000400057305 */ /* 0x000064000021f000 */
[----:B0-----:R-:W-:Y:S02]  /*0220*/  IMAD.MOV.U32 R4, RZ, RZ, RZ ;  /* 0x000000ffff047224 */ /* 0x001fe400078e00ff */
[----:B-1----:R-:W-:-:S04]  /*0230*/  IMAD R7, R7, R5, RZ ;  /* 0x0000000507077224 */ /* 0x002fc800078e02ff */
[----:B------:R-:W-:-:S06]  /*0240*/  IMAD.HI.U32 R8, R5, R7, R4 ;  /* 0x0000000705087227 */ /* 0x000fcc00078e0004 */
[----:B------:R-:W-:-:S04]  /*0250*/  IMAD.HI.U32 R4, R8, R3, RZ ;  /* 0x0000000308047227 */ /* 0x000fc800078e00ff */
[----:B------:R-:W-:-:S04]  /*0260*/  IMAD.MOV R5, RZ, RZ, -R4 ;  /* 0x000000ffff057224 */ /* 0x000fc800078e0a04 */
[----:B------:R-:W-:Y:S02]  /*0270*/  IMAD R3, R20, R5, R3 ;  /* 0x0000000514037224 */ /* 0x000fe400078e0203 */
[----:B------:R-:W-:-:S03]  /*0280*/  IMAD.MOV.U32 R5, RZ, RZ, RZ ;  /* 0x000000ffff057224 */ /* 0x000fc600078e00ff */
[----:B------:R-:W-:-:S13]  /*0290*/  ISETP.GE.U32.AND P0, PT, R3, R20, PT ;  /* 0x000000140300720c */ /* 0x000fda0003f06070 */
[----:B------:R-:W-:Y:S02]  /*02a0*/  @P0 IMAD.IADD R3, R3, 0x1, -R20 ;  /* 0x0000000103030824 */ /* 0x000fe400078e0a14 */
[----:B------:R-:W-:-:S03]  /*02b0*/  @P0 VIADD R4, R4, 0x1 ;  /* 0x0000000104040836 */ /* 0x000fc60000000000 */
[----:B------:R-:W-:-:S13]  /*02c0*/  ISETP.GE.U32.AND P1, PT, R3, R20, PT ;  /* 0x000000140300720c */ /* 0x000fda0003f26070 */
[----:B------:R-:W-:Y:S01]  /*02d0*/  @P1 VIADD R4, R4, 0x1 ;  /* 0x0000000104041836 */ /* 0x000fe20000000000 */
[----:B------:R-:W-:Y:S01]  /*02e0*/  @!P2 LOP3.LUT R4, RZ, R20, RZ, 0x33, !PT ;  /* 0x00000014ff04a212 */ /* 0x000fe200078e33ff */
[----:B------:R-:W-:Y:S06]  /*02f0*/  BRA `(.L_x_2) ;  /* 0x0000000000107947 */ /* 0x000fec0003800000 */
.L_x_1:
[----:B------:R-:W-:-:S07]  /*0300*/  MOV R4, 0x320 ;  /* 0x0000032000047802 */ /* 0x000fce0000000f00 */
[----:B------:R-:W-:Y:S05]  /*0310*/  CALL.REL.NOINC `($__internal_0_$__cuda_sm20_div_u64) ;  /* 0x00000004001c7944 */ /* 0x000fea0003c00000 */
[----:B------:R-:W-:Y:S02]  /*0320*/  IMAD.MOV.U32 R4, RZ, RZ, R3 ;  /* 0x000000ffff047224 */ /* 0x000fe400078e0003 */
[----:B------:R-:W-:-:S07]  /*0330*/  IMAD.MOV.U32 R5, RZ, RZ, R6 ;  /* 0x000000ffff057224 */ /* 0x000fce00078e0006 */
.L_x_2:
[----:B------:R-:W-:Y:S05]  /*0340*/  BSYNC.RECONVERGENT B0 ;  /* 0x0000000000007941 */ /* 0x000fea0003800200 */
.L_x_0:
[----:B------:R-:W-:Y:S01]  /*0350*/  IADD3 R2, P0, PT, R4, R2, RZ ;  /* 0x0000000204027210 */ /* 0x000fe20007f1e0ff */
[----:B------:R-:W0:Y:S01]  /*0360*/  LDCU.64 UR4, c[0x0][0x358] ;  /* 0x00006b00ff0477ac */ /* 0x000e220008000a00 */
[----:B------:R-:W-:Y:S02]  /*0370*/  BSSY.RECONVERGENT B0, `(.L_x_3) ;  /* 0x000001d000007945 */ /* 0x000fe40003800200 */
[C---:B------:R-:W-:Y:S01]  /*0380*/  LOP3.LUT R3, R2.reuse, 0x3, RZ, 0xc0, !PT ;  /* 0x0000000302037812 */ /* 0x040fe200078ec0ff */
[----:B------:R-:W-:Y:S01]  /*0390*/  IMAD.X R4, RZ, RZ, R5, P0 ;  /* 0x000000ffff047224 */ /* 0x000fe200000e0605 */
[----:B------:R-:W-:Y:S01]  /*03a0*/  ISETP.GE.U32.AND P0, PT, R2, 0x3, PT ;  /* 0x000000030200780c */ /* 0x000fe20003f06070 */
[----:B------:R-:W1:Y:S01]  /*03b0*/  LDCU.128 UR8, c[0x0][0x380] ;  /* 0x00007000ff0877ac */ /* 0x000e620008000c00 */
[----:B------:R-:W-:Y:S02]  /*03c0*/  ISETP.NE.U32.AND P1, PT, R3, 0x3, PT ;  /* 0x000000030300780c */ /* 0x000fe40003f25070 */
[----:B------:R-:W-:-:S02]  /*03d0*/  ISETP.GE.U32.AND.EX P0, PT, R4, RZ, PT, P0 ;  /* 0x000000ff0400720c */ /* 0x000fc40003f06100 */
[----:B------:R-:W-:-:S13]  /*03e0*/  ISETP.NE.AND.EX P1, PT, RZ, RZ, PT, P1 ;  /* 0x000000ffff00720c */ /* 0x000fda0003f25310 */
[----:B01----:R-:W-:Y:S05]  /*03f0*/  @!P1 BRA `(.L_x_4) ;  /* 0x0000000000509947 */ /* 0x003fea0003800000 */
[----:B------:R-:W-:Y:S01]  /*0400*/  VIADD R6, R2, 0x1 ;  /* 0x0000000102067836 */ /* 0x000fe20000000000 */
[C---:B------:R-:W-:Y:S01]  /*0410*/  SHF.L.U64.HI R11, R19.reuse, 0x3, R21 ;  /* 0x00000003130b7819 */ /* 0x040fe20000010215 */
[----:B------:R-:W-:Y:S02]  /*0420*/  IMAD.SHL.U32 R9, R19, 0x8, RZ ;  /* 0x0000000813097824 */ /* 0x000fe400078e00ff */
[----:B------:R-:W-:Y:S01]  /*0430*/  IMAD.MOV.U32 R7, RZ, RZ, RZ ;  /* 0x000000ffff077224 */ /* 0x000fe200078e00ff */
[----:B------:R-:W-:-:S07]  /*0440*/  LOP3.LUT R6, R6, 0x3, RZ, 0xc0, !PT ;  /* 0x0000000306067812 */ /* 0x000fce00078ec0ff */
.L_x_5:
[----:B0-----:R-:W-:-:S04]  /*0450*/  IADD3 R2, P1, PT, R9, UR10, RZ ;  /* 0x0000000a09027c10 */ /* 0x001fc8000ff3e0ff */
[----:B------:R-:W-:-:S06]  /*0460*/  IADD3.X R3, PT, PT, R11, UR11, RZ, P1, !PT ;  /* 0x0000000b0b037c10 */ /* 0x000fcc0008ffe4ff */
[----:B------:R-:W2:Y:S01]  /*0470*/  LDG.E.64.CONSTANT R2, desc[UR4][R2.64] ;  /* 0x0000000402027981 */ /* 0x000ea2000c1e9b00 */
[----:B------:R-:W-:Y:S02]  /*0480*/  IADD3 R4, P1, PT, R9, UR8, RZ ;  /* 0x0000000809047c10 */ /* 0x000fe4000ff3e0ff */
[----:B------:R-:W-:Y:S02]  /*0490*/  IADD3 R19, P2, PT, R20, R19, RZ ;  /* 0x0000001314137210 */ /* 0x000fe40007f5e0ff */
[----:B------:R-:W-:Y:S02]  /*04a0*/  IADD3.X R5, PT, PT, R11, UR9, RZ, P1, !PT ;  /* 0x000000090b057c10 */ /* 0x000fe40008ffe4ff */
[----:B------:R-:W-:Y:S01]  /*04b0*/  IADD3 R6, P1, PT, R6, -0x1, RZ ;  /* 0xffffffff06067810 */ /* 0x000fe20007f3e0ff */
[----:B------:R-:W-:Y:S01]  /*04c0*/  IMAD.X R21, RZ, RZ, R21, P2 ;  /* 0x000000ffff157224 */ /* 0x000fe200010e0615 */
[----:B------:R-:W-:Y:S02]  /*04d0*/  LEA R9, P3, R20, R9, 0x3 ;  /* 0x0000000914097211 */ /* 0x000fe400078618ff */
[----:B------:R-:W-:-:S02]  /*04e0*/  IADD3.X R7, PT, PT, R7, -0x1, RZ, P1, !PT ;  /* 0xffffffff07077810 */ /* 0x000fc40000ffe4ff */
[----:B------:R-:W-:Y:S02]  /*04f0*/  ISETP.NE.U32.AND P1, PT, R6, RZ, PT ;  /* 0x000000ff0600720c */ /* 0x000fe40003f25070 */
[----:B------:R-:W-:Y:S02]  /*0500*/  LEA.HI.X R11, R20, R11, RZ, 0x3, P3 ;  /* 0x0000000b140b7211 */ /* 0x000fe400018f1cff */
[----:B------:R-:W-:Y:S01]  /*0510*/  ISETP.NE.AND.EX P1, PT, R7, RZ, PT, P1 ;  /* 0x000000ff0700720c */ /* 0x000fe20003f25310 */
[----:B--2---:R0:W-:-:S12]  /*0520*/  STG.E.64 desc[UR4][R4.64], R2 ;  /* 0x0000000204007986 */ /* 0x0041d8000c101b04 */
[----:B------:R-:W-:Y:S05]  /*0530*/  @P1 BRA `(.L_x_5) ;  /* 0xfffffffc00c41947 */ /* 0x000fea000383ffff */
.L_x_4:
[----:B------:R-:W-:Y:S05]  /*0540*/  BSYNC.RECONVERGENT B0 ;  /* 0x0000000000007941 */ /* 0x000fea0003800200 */
.L_x_3:
[----:B------:R-:W-:Y:S05]  /*0550*/  @!P0 EXIT ;  /* 0x000000000000894d */ /* 0x000fea0003800000 */
[----:B------:R-:W-:Y:S01]  /*0560*/  IMAD.SHL.U32 R25, R20, 0x8, RZ ;  /* 0x0000000814197824 */ /* 0x000fe200078e00ff */
[----:B------:R-:W-:Y:S01]  /*0570*/  SHF.R.U32.HI R23, RZ, 0x1d, R20 ;  /* 0x0000001dff177819 */ /* 0x000fe20000011614 */
[----:B------:R-:W1:Y:S06]  /*0580*/  LDCU.128 UR8, c[0x0][0x380] ;  /* 0x00007000ff0877ac */ /* 0x000e6c0008000c00 */
.L_x_6:
[C---:B--2---:R-:W-:Y:S01]  /*0590*/  IMAD.SHL.U32 R10, R19.reuse, 0x8, RZ ;  /* 0x00000008130a7824 */ /* 0x044fe200078e00ff */
[----:B------:R-:W-:-:S04]  /*05a0*/  SHF.L.U64.HI R11, R19, 0x3, R21 ;  /* 0x00000003130b7819 */ /* 0x000fc80000010215 */
[----:B01----:R-:W-:-:S04]  /*05b0*/  IADD3 R2, P0, PT, R10, UR10, RZ ;  /* 0x0000000a0a027c10 */ /* 0x003fc8000ff1e0ff */
[----:B------:R-:W-:Y:S02]  /*05c0*/  IADD3.X R3, PT, PT, R11, UR11, RZ, P0, !PT ;  /* 0x0000000b0b037c10 */ /* 0x000fe400087fe4ff */
[----:B------:R-:W-:-:S05]  /*05d0*/  IADD3 R4, P0, PT, R25, R2, RZ ;  /* 0x0000000219047210 */ /* 0x000fca0007f1e0ff */
[----:B------:R-:W-:Y:S01]  /*05e0*/  IMAD.X R5, R23, 0x1, R3, P0 ;  /* 0x0000000117057824 */ /* 0x000fe200000e0603 */
[----:B------:R-:W-:Y:S01]  /*05f0*/  IADD3 R6, P0, PT, R25, R4, RZ ;  /* 0x0000000419067210 */ /* 0x000fe20007f1e0ff */
[----:B------:R-:W2:Y:S04]  /*0600*/  LDG.E.64.CONSTANT R2, desc[UR4][R2.64] ;  /* 0x0000000402027981 */ /* 0x000ea8000c1e9b00 */
[----:B------:R-:W-:Y:S01]  /*0610*/  IMAD.X R7, R23, 0x1, R5, P0 ;  /* 0x0000000117077824 */ /* 0x000fe200000e0605 */
[----:B------:R-:W-:Y:S01]  /*0620*/  IADD3 R8, P0, PT, R25, R6, RZ ;  /* 0x0000000619087210 */ /* 0x000fe20007f1e0ff */
[----:B------:R-:W3:Y:S04]  /*0630*/  LDG.E.64.CONSTANT R4, desc[UR4][R4.64] ;  /* 0x0000000404047981 */ /* 0x000ee8000c1e9b00 */
[----:B------:R-:W-:-:S02]  /*0640*/  IMAD.X R9, R23, 0x1, R7, P0 ;  /* 0x0000000117097824 */ /* 0x000fc400000e0607 */
[----:B------:R-:W4:Y:S04]  /*0650*/  LDG.E.64.CONSTANT R6, desc[UR4][R6.64] ;  /* 0x0000000406067981 */ /* 0x000f28000c1e9b00 */
[----:B------:R-:W5:Y:S01]  /*0660*/  LDG.E.64.CONSTANT R8, desc[UR4][R8.64] ;  /* 0x0000000408087981 */ /* 0x000f62000c1e9b00 */
[----:B------:R-:W-:-:S04]  /*0670*/  IADD3 R10, P0, PT, R10, UR8, RZ ;  /* 0x000000080a0a7c10 */ /* 0x000fc8000ff1e0ff */
[----:B------:R-:W-:Y:S02]  /*0680*/  IADD3.X R11, PT, PT, R11, UR9, RZ, P0, !PT ;  /* 0x000000090b0b7c10 */ /* 0x000fe400087fe4ff */
[----:B------:R-:W-:-:S05]  /*0690*/  IADD3 R12, P0, PT, R25, R10, RZ ;  /* 0x0000000a190c7210 */ /* 0x000fca0007f1e0ff */
[----:B------:R-:W-:Y:S01]  /*06a0*/  IMAD.X R13, R23, 0x1, R11, P0 ;  /* 0x00000001170d7824 */ /* 0x000fe200000e060b */
[----:B------:R-:W-:-:S05]  /*06b0*/  IADD3 R14, P0, PT, R25, R12, RZ ;  /* 0x0000000c190e7210 */ /* 0x000fca0007f1e0ff */
[----:B------:R-:W-:Y:S01]  /*06c0*/  IMAD.X R15, R23, 0x1, R13, P0 ;  /* 0x00000001170f7824 */ /* 0x000fe200000e060d */
[----:B------:R-:W-:-:S05]  /*06d0*/  IADD3 R16, P0, PT, R25, R14, RZ ;  /* 0x0000000e19107210 */ /* 0x000fca0007f1e0ff */
[----:B------:R-:W-:Y:S01]  /*06e0*/  IMAD.X R17, R23, 0x1, R15, P0 ;  /* 0x0000000117117824 */ /* 0x000fe200000e060f */
[----:B------:R-:W-:-:S04]  /*06f0*/  LEA R19, P0, R20, R19, 0x2 ;  /* 0x0000001314137211 */ /* 0x000fc800078010ff */
[----:B------:R-:W-:Y:S02]  /*0700*/  LEA.HI.X R21, R20, R21, RZ, 0x2, P0 ;  /* 0x0000001514157211 */ /* 0x000fe400000f14ff */
[----:B------:R-:W-:-:S04]  /*0710*/  ISETP.GE.U32.AND P0, PT, R19, R0, PT ;  /* 0x000000001300720c */ /* 0x000fc80003f06070 */
[----:B------:R-:W-:Y:S01]  /*0720*/  ISETP.GE.U32.AND.EX P0, PT, R21, R18, PT, P0 ;  /* 0x000000121500720c */ /* 0x000fe20003f06100 */
[----:B--2---:R2:W-:Y:S04]  /*0730*/  STG.E.64 desc[UR4][R10.64], R2 ;  /* 0x000000020a007986 */ /* 0x0045e8000c101b04 */
[----:B---3--:R2:W-:Y:S04]  /*0740*/  STG.E.64 desc[UR4][R12.64], R4 ;  /* 0x000000040c007986 */ /* 0x0085e8000c101b04 */
[----:B----4-:R2:W-:Y:S04]  /*0750*/  STG.E.64 desc[UR4][R14.64], R6 ;  /* 0x000000060e007986 */ /* 0x0105e8000c101b04 */
[----:B-----5:R2:W-:Y:S01]  /*0760*/  STG.E.64 desc[UR4][R16.64], R8 ;  /* 0x0000000810007986 */ /* 0x0205e2000c101b04 */
[----:B------:R-:W-:Y:S05]  /*0770*/  @!P0 BRA `(.L_x_6) ;  /* 0xfffffffc00848947 */ /* 0x000fea000383ffff */
[----:B------:R-:W-:Y:S05]  /*0780*/  EXIT ;  /* 0x000000000000794d */ /* 0x000fea0003800000 */
        .weak           $__internal_0_$__cuda_sm20_div_u64
        .type           $__internal_0_$__cuda_sm20_div_u64,@function
        .size           $__internal_0_$__cuda_sm20_div_u64,(.L_x_8 - $__internal_0_$__cuda_sm20_div_u64)
$__internal_0_$__cuda_sm20_div_u64:
[----:B------:R-:W-:Y:S02]  /*0790*/  IMAD.MOV.U32 R10, RZ, RZ, R20 ;  /* 0x000000ffff0a7224 */ /* 0x000fe400078e0014 */
[----:B------:R-:W-:-:S04]  /*07a0*/  IMAD.MOV.U32 R11, RZ, RZ, RZ ;  /* 0x000000ffff0b7224 */ /* 0x000fc800078e00ff */
[----:B------:R-:W0:Y:S08]  /*07b0*/  I2F.U64.RP R10, R10 ;  /* 0x0000000a000a7312 */ /* 0x000e300000309000 */
[----:B0-----:R-:W0:Y:S02]  /*07c0*/  MUFU.RCP R6, R10 ;  /* 0x0000000a00067308 */ /* 0x001e240000001000 */
[----:B0-----:R-:W-:-:S06]  /*07d0*/  VIADD R6, R6, 0x1ffffffe ;  /* 0x1ffffffe06067836 */ /* 0x001fcc0000000000 */
[----:B------:R-:W0:Y:S02]  /*07e0*/  F2I.U64.TRUNC R6, R6 ;  /* 0x0000000600067311 */ /* 0x000e24000020d800 */
[----:B0-----:R-:W-:-:S04]  /*07f0*/  IMAD.WIDE.U32 R8, R6, R20, RZ ;  /* 0x0000001406087225 */ /* 0x001fc800078e00ff */
[----:B------:R-:W-:Y:S01]  /*0800*/  IMAD R9, R7, R20, R9 ;  /* 0x0000001407097224 */ /* 0x000fe200078e0209 */
[----:B------:R-:W-:-:S05]  /*0810*/  IADD3 R13, P0, PT, RZ, -R8, RZ ;  /* 0x80000008ff0d7210 */ /* 0x000fca0007f1e0ff */
[----:B------:R-:W-:-:S04]  /*0820*/  IMAD.HI.U32 R8, R6, R13, RZ ;  /* 0x0000000d06087227 */ /* 0x000fc800078e00ff */
[----:B------:R-:W-:Y:S02]  /*0830*/  IMAD.X R15, RZ, RZ, ~R9, P0 ;  /* 0x000000ffff0f7224 */ /* 0x000fe400000e0e09 */
[----:B------:R-:W-:Y:S02]  /*0840*/  IMAD.MOV.U32 R9, RZ, RZ, R6 ;  /* 0x000000ffff097224 */ /* 0x000fe400078e0006 */
[-C--:B------:R-:W-:Y:S02]  /*0850*/  IMAD R11, R7, R15.reuse, RZ ;  /* 0x0000000f070b7224 */ /* 0x080fe400078e02ff */
[----:B------:R-:W-:-:S04]  /*0860*/  IMAD.WIDE.U32 R8, P0, R6, R15, R8 ;  /* 0x0000000f06087225 */ /* 0x000fc80007800008 */
[----:B------:R-:W-:-:S04]  /*0870*/  IMAD.HI.U32 R15, R7, R15, RZ ;  /* 0x0000000f070f7227 */ /* 0x000fc800078e00ff */
[----:B------:R-:W-:-:S05]  /*0880*/  IMAD.HI.U32 R8, P1, R7, R13, R8 ;  /* 0x0000000d07087227 */ /* 0x000fca0007820008 */
[----:B------:R-:W-:Y:S01]  /*0890*/  IADD3 R9, P2, PT, R11, R8, RZ ;  /* 0x000000080b097210 */ /* 0x000fe20007f5e0ff */
[----:B------:R-:W-:-:S04]  /*08a0*/  IMAD.X R8, R15, 0x1, R7, P0 ;  /* 0x000000010f087824 */ /* 0x000fc800000e0607 */
[----:B------:R-:W-:Y:S01]  /*08b0*/  IMAD.WIDE.U32 R6, R9, R20, RZ ;  /* 0x0000001409067225 */ /* 0x000fe200078e00ff */
[----:B------:R-:W-:Y:S02]  /*08c0*/  IADD3.X R11, PT, PT, RZ, RZ, R8, P2, P1 ;  /* 0x000000ffff0b7210 */ /* 0x000fe400017e2408 */
[----:B------:R-:W-:-:S03]  /*08d0*/  IADD3 R13, P0, PT, RZ, -R6, RZ ;  /* 0x80000006ff0d7210 */ /* 0x000fc60007f1e0ff */
[----:B------:R-:W-:Y:S02]  /*08e0*/  IMAD R6, R11, R20, R7 ;  /* 0x000000140b067224 */ /* 0x000fe400078e0207 */
[----:B------:R-:W-:-:S04]  /*08f0*/  IMAD.HI.U32 R8, R9, R13, RZ ;  /* 0x0000000d09087227 */ /* 0x000fc800078e00ff */
[----:B------:R-:W-:-:S04]  /*0900*/  IMAD.X R6, RZ, RZ, ~R6, P0 ;  /* 0x000000ffff067224 */ /* 0x000fc800000e0e06 */
[----:B------:R-:W-:-:S04]  /*0910*/  IMAD.WIDE.U32 R8, P0, R9, R6, R8 ;  /* 0x0000000609087225 */ /* 0x000fc80007800008 */
[C---:B------:R-:W-:Y:S02]  /*0920*/  IMAD R7, R11.reuse, R6, RZ ;  /* 0x000000060b077224 */ /* 0x040fe400078e02ff */
[----:B------:R-:W-:-:S04]  /*0930*/  IMAD.HI.U32 R8, P1, R11, R13, R8 ;  /* 0x0000000d0b087227 */ /* 0x000fc80007820008 */
[----:B------:R-:W-:Y:S01]  /*0940*/  IMAD.HI.U32 R6, R11, R6, RZ ;  /* 0x000000060b067227 */ /* 0x000fe200078e00ff */
[----:B------:R-:W-:-:S03]  /*0950*/  IADD3 R8, P2, PT, R7, R8, RZ ;  /* 0x0000000807087210 */ /* 0x000fc60007f5e0ff */
[----:B------:R-:W-:Y:S02]  /*0960*/  IMAD.X R11, R6, 0x1, R11, P0 ;  /* 0x00000001060b7824 */ /* 0x000fe400000e060b */
[----:B------:R-:W-:-:S03]  /*0970*/  IMAD.HI.U32 R6, R8, R3, RZ ;  /* 0x0000000308067227 */ /* 0x000fc600078e00ff */
[----:B------:R-:W-:Y:S01]  /*0980*/  IADD3.X R10, PT, PT, RZ, RZ, R11, P2, P1 ;  /* 0x000000ffff0a7210 */ /* 0x000fe200017e240b */
[----:B------:R-:W-:Y:S02]  /*0990*/  IMAD.MOV.U32 R7, RZ, RZ, RZ ;  /* 0x000000ffff077224 */ /* 0x000fe400078e00ff */
[----:B------:R-:W-:-:S04]  /*09a0*/  IMAD.WIDE.U32 R6, R8, R5, R6 ;  /* 0x0000000508067225 */ /* 0x000fc800078e0006 */
[C---:B------:R-:W-:Y:S02]  /*09b0*/  IMAD R9, R10.reuse, R5, RZ ;  /* 0x000000050a097224 */ /* 0x040fe400078e02ff */
[----:B------:R-:W-:-:S04]  /*09c0*/  IMAD.HI.U32 R6, P0, R10, R3, R6 ;  /* 0x000000030a067227 */ /* 0x000fc80007800006 */
[----:B------:R-:W-:Y:S01]  /*09d0*/  IMAD.HI.U32 R10, R10, R5, RZ ;  /* 0x000000050a0a7227 */ /* 0x000fe200078e00ff */
[----:B------:R-:W-:-:S03]  /*09e0*/  IADD3 R9, P1, PT, R9, R6, RZ ;  /* 0x0000000609097210 */ /* 0x000fc60007f3e0ff */
[----:B------:R-:W-:-:S04]  /*09f0*/  IMAD.X R6, RZ, RZ, R10, P0 ;  /* 0x000000ffff067224 */ /* 0x000fc800000e060a */
[----:B------:R-:W-:Y:S02]  /*0a00*/  IMAD.X R11, RZ, RZ, R6, P1 ;  /* 0x000000ffff0b7224 */ /* 0x000fe400008e0606 */
[----:B------:R-:W-:-:S04]  /*0a10*/  IMAD.WIDE.U32 R6, R9, R20, RZ ;  /* 0x0000001409067225 */ /* 0x000fc800078e00ff */
[----:B------:R-:W-:Y:S01]  /*0a20*/  IMAD R8, R11, R20, R7 ;  /* 0x000000140b087224 */ /* 0x000fe200078e0207 */
[----:B------:R-:W-:-:S04]  /*0a30*/  IADD3 R7, P0, PT, -R6, R3, RZ ;  /* 0x0000000306077210 */ /* 0x000fc80007f1e1ff */
[-C--:B------:R-:W-:Y:S01]  /*0a40*/  IADD3 R3, P1, PT, -R20, R7.reuse, RZ ;  /* 0x0000000714037210 */ /* 0x080fe20007f3e1ff */
[----:B------:R-:W-:Y:S01]  /*0a50*/  IMAD.X R10, R5, 0x1, ~R8, P0 ;  /* 0x00000001050a7824 */ /* 0x000fe200000e0e08 */
[----:B------:R-:W-:Y:S02]  /*0a60*/  ISETP.GE.U32.AND P0, PT, R7, R20, PT ;  /* 0x000000140700720c */ /* 0x000fe40003f06070 */
[----:B------:R-:W-:Y:S02]  /*0a70*/  IADD3 R8, P2, PT, R9, 0x1, RZ ;  /* 0x0000000109087810 */ /* 0x000fe40007f5e0ff */
[C---:B------:R-:W-:Y:S02]  /*0a80*/  ISETP.GE.U32.AND.EX P0, PT, R10.reuse, RZ, PT, P0 ;  /* 0x000000ff0a00720c */ /* 0x040fe40003f06100 */
[----:B------:R-:W-:Y:S01]  /*0a90*/  IADD3.X R5, PT, PT, R10, -0x1, RZ, P1, !PT ;  /* 0xffffffff0a057810 */ /* 0x000fe20000ffe4ff */
[----:B------:R-:W-:Y:S01]  /*0aa0*/  IMAD.X R6, RZ, RZ, R11, P2 ;  /* 0x000000ffff067224 */ /* 0x000fe200010e060b */
[----:B------:R-:W-:-:S02]  /*0ab0*/  SEL R3, R3, R7, P0 ;  /* 0x0000000703037207 */ /* 0x000fc40000000000 */
[----:B------:R-:W-:Y:S02]  /*0ac0*/  SEL R8, R8, R9, P0 ;  /* 0x0000000908087207 */ /* 0x000fe40000000000 */
[----:B------:R-:W-:Y:S02]  /*0ad0*/  SEL R5, R5, R10, P0 ;  /* 0x0000000a05057207 */ /* 0x000fe40000000000 */
[----:B------:R-:W-:Y:S02]  /*0ae0*/  SEL R11, R6, R11, P0 ;  /* 0x0000000b060b7207 */ /* 0x000fe40000000000 */
[----:B------:R-:W-:Y:S02]  /*0af0*/  ISETP.GE.U32.AND P0, PT, R3, R20, PT ;  /* 0x000000140300720c */ /* 0x000fe40003f06070 */
[----:B------:R-:W-:Y:S02]  /*0b00*/  IADD3 R3, P2, PT, R8, 0x1, RZ ;  /* 0x0000000108037810 */ /* 0x000fe40007f5e0ff */
[----:B------:R-:W-:-:S02]  /*0b10*/  ISETP.NE.U32.AND P1, PT, R20, RZ, PT ;  /* 0x000000ff1400720c */ /* 0x000fc40003f25070 */
[----:B------:R-:W-:Y:S01]  /*0b20*/  ISETP.GE.U32.AND.EX P0, PT, R5, RZ, PT, P0 ;  /* 0x000000ff0500720c */ /* 0x000fe20003f06100 */
[----:B------:R-:W-:Y:S01]  /*0b30*/  IMAD.X R6, RZ, RZ, R11, P2 ;  /* 0x000000ffff067224 */ /* 0x000fe200010e060b */
[----:B------:R-:W-:Y:S01]  /*0b40*/  ISETP.NE.AND.EX P1, PT, RZ, RZ, PT, P1 ;  /* 0x000000ffff00720c */ /* 0x000fe20003f25310 */
[----:B------:R-:W-:Y:S01]  /*0b50*/  IMAD.MOV.U32 R5, RZ, RZ, 0x0 ;  /* 0x00000000ff057424 */ /* 0x000fe200078e00ff */
[----:B------:R-:W-:Y:S02]  /*0b60*/  SEL R3, R3, R8, P0 ;  /* 0x0000000803037207 */ /* 0x000fe40000000000 */
[----:B------:R-:W-:Y:S02]  /*0b70*/  SEL R6, R6, R11, P0 ;  /* 0x0000000b06067207 */ /* 0x000fe40000000000 */
[----:B------:R-:W-:Y:S02]  /*0b80*/  SEL R3, R3, 0xffffffff, P1 ;  /* 0xffffffff03037807 */ /* 0x000fe40000800000 */
[----:B------:R-:W-:Y:S01]  /*0b90*/  SEL R6, R6, 0xffffffff, P1 ;  /* 0xffffffff06067807 */ /* 0x000fe20000800000 */
[----:B------:R-:W-:Y:S06]  /*0ba0*/  RET.REL.NODEC R4 `(_Z10copyKernelPvPKvm) ;  /* 0xfffffff404147950 */ /* 0x000fec0003c3ffff */
.L_x_7:
[----:B------:R-:W-:-:S00]  /*0bb0*/  BRA `(.L_x_7) ;  /* 0xfffffffc00fc7947 */ /* 0x000fc0000383ffff */
[----:B------:R-:W-:-:S00]  /*0bc0*/  NOP ;  /* 0x0000000000007918 */ /* 0x000fc00000000000 */
        /* <DEDUP_REMOVED lines=11> */
.L_x_8:


//--------------------- .nv.shared.reserved.0     --------------------------
	.section	.nv.shared.reserved.0,"aw",@nobits
	.weak		__nv_reservedSMEM_offset_0_alias
	.size		__nv_reservedSMEM_offset_0_alias, 0, 64
	.other		__nv_reservedSMEM_offset_0_alias,@"STO_CUDA_RESERVED_SHARED STV_DEFAULT"
__nv_reservedSMEM_offset_0_alias:
	.zero		0
	.zero		64


//--------------------- .nv.constant0._Z10copyKernelPvPKvm --------------------------
	.section	.nv.constant0._Z10copyKernelPvPKvm,"a",@progbits
	.sectionflags	@""
	.align	4
.nv.constant0._Z10copyKernelPvPKvm:
	.zero		920


//--------------------- SYMBOLS --------------------------

	.type		.nv.reservedSmem.offset0,@object
	.size		.nv.reservedSmem.offset0,0x4
